	.headerflags	@"EF_CUDA_TEXMODE_UNIFIED EF_CUDA_64BIT_ADDRESS EF_CUDA_ACCELERATORS EF_CUDA_SM90 EF_CUDA_VIRTUAL_SM(EF_CUDA_SM90)"
	.elftype	@"ET_EXEC"


//--------------------- .nv.info                  --------------------------
	.section	.nv.info,"",@"SHT_CUDA_INFO"
	.align	4


	//----- nvinfo : EIATTR_REGCOUNT
	.align		4
        /*0000*/ 	.byte	0x04, 0x2f
        /*0002*/ 	.short	(.L_3 - .L_2)
	.align		4
.L_2:
        /*0004*/ 	.word	index@(triton_poi_fused_add_div_mean_mul_sqrt_sub_10)
        /*0008*/ 	.word	0x0000001a


	//----- nvinfo : EIATTR_MIN_STACK_SIZE
	.align		4
.L_3:
        /*000c*/ 	.byte	0x04, 0x12
        /*000e*/ 	.short	(.L_5 - .L_4)
	.align		4
.L_4:
        /*0010*/ 	.word	index@(triton_poi_fused_add_div_mean_mul_sqrt_sub_10)
        /*0014*/ 	.word	0x00000000


	//----- nvinfo : EIATTR_FRAME_SIZE
	.align		4
.L_5:
        /*0018*/ 	.byte	0x04, 0x11
        /*001a*/ 	.short	(.L_7 - .L_6)
	.align		4
.L_6:
        /*001c*/ 	.word	index@(triton_poi_fused_add_div_mean_mul_sqrt_sub_10)
        /*0020*/ 	.word	0x00000000


	//----- nvinfo : EIATTR_MIN_STACK_SIZE
	.align		4
.L_7:
        /*0024*/ 	.byte	0x04, 0x12
        /*0026*/ 	.short	(.L_9 - .L_8)
	.align		4
.L_8:
        /*0028*/ 	.word	index@(triton_poi_fused_add_div_mean_mul_sqrt_sub_10)
        /*002c*/ 	.word	0x00000000
.L_9:


//--------------------- .nv.info.triton_poi_fused_add_div_mean_mul_sqrt_sub_10 --------------------------
	.section	.nv.info.triton_poi_fused_add_div_mean_mul_sqrt_sub_10,"",@"SHT_CUDA_INFO"
	.sectionflags	@""
	.align	4


	//----- nvinfo : EIATTR_CUDA_API_VERSION
	.align		4
        /*0000*/ 	.byte	0x04, 0x37
        /*0002*/ 	.short	(.L_11 - .L_10)
.L_10:
        /*0004*/ 	.word	0x0000007c


	//----- nvinfo : EIATTR_KPARAM_INFO
	.align		4
.L_11:
        /*0008*/ 	.byte	0x04, 0x17
        /*000a*/ 	.short	(.L_13 - .L_12)
.L_12:
        /*000c*/ 	.word	0x00000000
        /*0010*/ 	.short	0x0007
        /*0012*/ 	.short	0x0038
        /*0014*/ 	.byte	0x00, 0xf0, 0x11, 0x00


	//----- nvinfo : EIATTR_KPARAM_INFO
	.align		4
.L_13:
        /*0018*/ 	.byte	0x04, 0x17
        /*001a*/ 	.short	(.L_15 - .L_14)
.L_14:
        /*001c*/ 	.word	0x00000000
        /*0020*/ 	.short	0x0006
        /*0022*/ 	.short	0x0030
        /*0024*/ 	.byte	0x00, 0xf4, 0x21, 0x00


	//----- nvinfo : EIATTR_KPARAM_INFO
	.align		4
.L_15:
        /*0028*/ 	.byte	0x04, 0x17
        /*002a*/ 	.short	(.L_17 - .L_16)
.L_16:
        /*002c*/ 	.word	0x00000000
        /*0030*/ 	.short	0x0005
        /*0032*/ 	.short	0x0028
        /*0034*/ 	.byte	0x00, 0xf4, 0x21, 0x00


	//----- nvinfo : EIATTR_KPARAM_INFO
	.align		4
.L_17:
        /*0038*/ 	.byte	0x04, 0x17
        /*003a*/ 	.short	(.L_19 - .L_18)
.L_18:
        /*003c*/ 	.word	0x00000000
        /*0040*/ 	.short	0x0004
        /*0042*/ 	.short	0x0020
        /*0044*/ 	.byte	0x00, 0xf4, 0x21, 0x00


	//----- nvinfo : EIATTR_KPARAM_INFO
	.align		4
.L_19:
        /*0048*/ 	.byte	0x04, 0x17
        /*004a*/ 	.short	(.L_21 - .L_20)
.L_20:
        /*004c*/ 	.word	0x00000000
        /*0050*/ 	.short	0x0003
        /*0052*/ 	.short	0x0018
        /*0054*/ 	.byte	0x00, 0xf4, 0x21, 0x00


	//----- nvinfo : EIATTR_KPARAM_INFO
	.align		4
.L_21:
        /*0058*/ 	.byte	0x04, 0x17
        /*005a*/ 	.short	(.L_23 - .L_22)
.L_22:
        /*005c*/ 	.word	0x00000000
        /*0060*/ 	.short	0x0002
        /*0062*/ 	.short	0x0010
        /*0064*/ 	.byte	0x00, 0xf4, 0x21, 0x00


	//----- nvinfo : EIATTR_KPARAM_INFO
	.align		4
.L_23:
        /*0068*/ 	.byte	0x04, 0x17
        /*006a*/ 	.short	(.L_25 - .L_24)
.L_24:
        /*006c*/ 	.word	0x00000000
        /*0070*/ 	.short	0x0001
        /*0072*/ 	.short	0x0008
        /*0074*/ 	.byte	0x00, 0xf4, 0x21, 0x00


	//----- nvinfo : EIATTR_KPARAM_INFO
	.align		4
.L_25:
        /*0078*/ 	.byte	0x04, 0x17
        /*007a*/ 	.short	(.L_27 - .L_26)
.L_26:
        /*007c*/ 	.word	0x00000000
        /*0080*/ 	.short	0x0000
        /*0082*/ 	.short	0x0000
        /*0084*/ 	.byte	0x00, 0xf4, 0x21, 0x00


	//----- nvinfo : EIATTR_SPARSE_MMA_MASK
	.align		4
.L_27:
        /*0088*/ 	.byte	0x03, 0x50
        /*008a*/ 	.short	0x0000


	//----- nvinfo : EIATTR_MAXREG_COUNT
	.align		4
        /*008c*/ 	.byte	0x03, 0x1b
        /*008e*/ 	.short	0x00ff


	//----- nvinfo : EIATTR_EXIT_INSTR_OFFSETS
	.align		4
        /*0090*/ 	.byte	0x04, 0x1c
        /*0092*/ 	.short	(.L_29 - .L_28)


	//   ....[0]....
.L_28:
        /*0094*/ 	.word	0x00000440


	//   ....[1]....
        /*0098*/ 	.word	0x00000460


	//----- nvinfo : EIATTR_REQNTID
	.align		4
.L_29:
        /*009c*/ 	.byte	0x04, 0x10
        /*009e*/ 	.short	(.L_31 - .L_30)
.L_30:
        /*00a0*/ 	.word	0x00000020
        /*00a4*/ 	.word	0x00000001
        /*00a8*/ 	.word	0x00000001


	//----- nvinfo : EIATTR_CBANK_PARAM_SIZE
	.align		4
.L_31:
        /*00ac*/ 	.byte	0x03, 0x19
        /*00ae*/ 	.short	0x003c


	//----- nvinfo : EIATTR_PARAM_CBANK
	.align		4
        /*00b0*/ 	.byte	0x04, 0x0a
        /*00b2*/ 	.short	(.L_33 - .L_32)
	.align		4
.L_32:
        /*00b4*/ 	.word	index@(.nv.constant0.triton_poi_fused_add_div_mean_mul_sqrt_sub_10)
        /*00b8*/ 	.short	0x0210
        /*00ba*/ 	.short	0x003c


	//----- nvinfo : EIATTR_SW_WAR
	.align		4
.L_33:
        /*00bc*/ 	.byte	0x04, 0x36
        /*00be*/ 	.short	(.L_35 - .L_34)
.L_34:
        /*00c0*/ 	.word	0x00000008
.L_35:


//--------------------- .nv.callgraph             --------------------------
	.section	.nv.callgraph,"",@"SHT_CUDA_CALLGRAPH"
	.align	4
	.sectionentsize	8
	.align		4
        /*0000*/ 	.word	0x00000000
	.align		4
        /*0004*/ 	.word	0xffffffff
	.align		4
        /*0008*/ 	.word	0x00000000
	.align		4
        /*000c*/ 	.word	0xfffffffe
	.align		4
        /*0010*/ 	.word	0x00000000
	.align		4
        /*0014*/ 	.word	0xfffffffd
	.align		4
        /*0018*/ 	.word	0x00000000
	.align		4
        /*001c*/ 	.word	0xfffffffc


//--------------------- .nv.constant4             --------------------------
	.section	.nv.constant4,"a",@progbits
	.align	8
	.align		8
.nv.constant4:
        /*0000*/ 	.dword	_$_str
	.align		8
        /*0008*/ 	.dword	_$_str_$_2


//--------------------- .text.triton_poi_fused_add_div_mean_mul_sqrt_sub_10 --------------------------
	.section	.text.triton_poi_fused_add_div_mean_mul_sqrt_sub_10,"ax",@progbits
	.align	128
        .global         triton_poi_fused_add_div_mean_mul_sqrt_sub_10
        .type           triton_poi_fused_add_div_mean_mul_sqrt_sub_10,@function
        .size           triton_poi_fused_add_div_mean_mul_sqrt_sub_10,(.L_x_1 - triton_poi_fused_add_div_mean_mul_sqrt_sub_10)
        .other          triton_poi_fused_add_div_mean_mul_sqrt_sub_10,@"STO_CUDA_ENTRY STV_DEFAULT"
triton_poi_fused_add_div_mean_mul_sqrt_sub_10:
.text.triton_poi_fused_add_div_mean_mul_sqrt_sub_10:
[----:B------:R-:W0:Y:S01]  /*0000*/  LDC R1, c[0x0][0x28] ;  /* 0x00000a00ff017b82 */ /* 0x000e220000000800 */
[----:B------:R-:W1:Y:S07]  /*0010*/  S2R R0, SR_TID.X ;  /* 0x0000000000007919 */ /* 0x000e6e0000002100 */
[----:B------:R-:W2:Y:S01]  /*0020*/  LDC.64 R2, c[0x0][0x230] ;  /* 0x00008c00ff027b82 */ /* 0x000ea20000000a00 */
[----:B------:R-:W-:Y:S01]  /*0030*/  CS2R R22, SRZ ;  /* 0x0000000000167805 */ /* 0x000fe2000001ff00 */
[----:B------:R-:W-:Y:S01]  /*0040*/  ULDC.64 UR4, c[0x0][0x208] ;  /* 0x0000820000047ab9 */ /* 0x000fe20000000a00 */
[----:B------:R-:W3:Y:S05]  /*0050*/  S2R R15, SR_CTAID.X ;  /* 0x00000000000f7919 */ /* 0x000eea0000002500 */
[----:B------:R-:W4:Y:S08]  /*0060*/  LDC.64 R4, c[0x0][0x218] ;  /* 0x00008600ff047b82 */ /* 0x000f300000000a00 */
[----:B------:R-:W5:Y:S08]  /*0070*/  LDC.64 R6, c[0x0][0x220] ;  /* 0x00008800ff067b82 */ /* 0x000f700000000a00 */
[----:B------:R-:W5:Y:S01]  /*0080*/  LDC.64 R8, c[0x0][0x228] ;  /* 0x00008a00ff087b82 */ /* 0x000f620000000a00 */
[----:B-1----:R-:W-:-:S07]  /*0090*/  SHF.L.U32 R0, R0, 0x1, RZ ;  /* 0x0000000100007819 */ /* 0x002fce00000006ff */
[----:B------:R-:W1:Y:S01]  /*00a0*/  LDC.64 R10, c[0x0][0x210] ;  /* 0x00008400ff0a7b82 */ /* 0x000e620000000a00 */
[----:B------:R-:W-:-:S04]  /*00b0*/  LOP3.LUT R0, R0, 0x3e, RZ, 0xc0, !PT ;  /* 0x0000003e00007812 */ /* 0x000fc800078ec0ff */
[----:B---3--:R-:W-:-:S03]  /*00c0*/  LEA R15, R15, R0, 0x6 ;  /* 0x000000000f0f7211 */ /* 0x008fc600078e30ff */
[----:B------:R-:W3:Y:S01]  /*00d0*/  LDC.64 R12, c[0x0][0x238] ;  /* 0x00008e00ff0c7b82 */ /* 0x000ee20000000a00 */
[----:B------:R-:W-:Y:S02]  /*00e0*/  SHF.R.S32.HI R0, RZ, 0x1f, R15 ;  /* 0x0000001fff007819 */ /* 0x000fe4000001140f */
[----:B------:R-:W-:Y:S02]  /*00f0*/  ISETP.GE.AND P4, PT, R15, 0x40, PT ;  /* 0x000000400f00780c */ /* 0x000fe40003f86270 */
[----:B------:R-:W-:-:S04]  /*0100*/  LEA.HI R0, R0, R15, RZ, 0x2 ;  /* 0x0000000f00007211 */ /* 0x000fc800078f10ff */
[----:B------:R-:W-:-:S05]  /*0110*/  SHF.R.S32.HI R17, RZ, 0x2, R0 ;  /* 0x00000002ff117819 */ /* 0x000fca0000011400 */
[----:B--2---:R-:W-:-:S05]  /*0120*/  IMAD.WIDE R2, R17, 0x4, R2 ;  /* 0x0000000411027825 */ /* 0x004fca00078e0202 */
[----:B------:R-:W2:Y:S04]  /*0130*/  @!P4 LDG.E.EL R22, desc[UR4][R2.64] ;  /* 0x000000040216c981 */ /* 0x000ea8000c2e1900 */
[----:B------:R1:W2:Y:S01]  /*0140*/  @!P4 LDG.E.EL R23, desc[UR4][R2.64] ;  /* 0x000000040217c981 */ /* 0x0002a2000c2e1900 */
[----:B------:R-:W-:Y:S02]  /*0150*/  CS2R R18, SRZ ;  /* 0x0000000000127805 */ /* 0x000fe4000001ff00 */
[----:B------:R-:W-:Y:S01]  /*0160*/  CS2R R20, SRZ ;  /* 0x0000000000147805 */ /* 0x000fe2000001ff00 */
[----:B------:R-:W-:Y:S01]  /*0170*/  HFMA2.MMA R14, -RZ, RZ, 0, 0 ;  /* 0x00000000ff0e7435 */ /* 0x000fe200000001ff */
[----:B----4-:R-:W-:Y:S01]  /*0180*/  IMAD.WIDE R4, R15, 0x4, R4 ;  /* 0x000000040f047825 */ /* 0x010fe200078e0204 */
[----:B------:R-:W-:-:S03]  /*0190*/  MOV R16, RZ ;  /* 0x000000ff00107202 */ /* 0x000fc60000000f00 */
[----:B-----5:R-:W-:Y:S01]  /*01a0*/  IMAD.WIDE R6, R15, 0x4, R6 ;  /* 0x000000040f067825 */ /* 0x020fe200078e0206 */
[----:B------:R4:W5:Y:S03]  /*01b0*/  @!P4 LDG.E.64 R18, desc[UR4][R4.64] ;  /* 0x000000040412c981 */ /* 0x000966000c1e1b00 */
[----:B0-----:R-:W-:Y:S01]  /*01c0*/  IMAD.WIDE R8, R17, 0x4, R8 ;  /* 0x0000000411087825 */ /* 0x001fe200078e0208 */
[----:B------:R-:W5:Y:S01]  /*01d0*/  @!P4 LDG.E.64 R20, desc[UR4][R6.64] ;  /* 0x000000040614c981 */ /* 0x000f62000c1e1b00 */
[----:B------:R-:W-:-:S03]  /*01e0*/  LOP3.LUT R0, R0, 0xfffffffc, RZ, 0xc0, !PT ;  /* 0xfffffffc00007812 */ /* 0x000fc600078ec0ff */
[----:B------:R-:W5:Y:S01]  /*01f0*/  @!P4 LDG.E.EL R14, desc[UR4][R8.64] ;  /* 0x00000004080ec981 */ /* 0x000f62000c2e1900 */
[----:B------:R-:W-:-:S03]  /*0200*/  IADD3 R17, R15, -R0, RZ ;  /* 0x800000000f117210 */ /* 0x000fc60007ffe0ff */
[----:B------:R-:W5:Y:S02]  /*0210*/  @!P4 LDG.E.EL R16, desc[UR4][R8.64] ;  /* 0x000000040810c981 */ /* 0x000f64000c2e1900 */
[----:B-1----:R-:W-:Y:S01]  /*0220*/  IMAD.WIDE R2, R17, 0x4, R10 ;  /* 0x0000000411027825 */ /* 0x002fe200078e020a */
[----:B----4-:R-:W-:-:S03]  /*0230*/  CS2R R4, SRZ ;  /* 0x0000000000047805 */ /* 0x010fc6000001ff00 */
[----:B---3--:R-:W-:Y:S01]  /*0240*/  IMAD.WIDE R10, R17, 0x4, R12 ;  /* 0x00000004110a7825 */ /* 0x008fe200078e020c */
[----:B------:R-:W-:-:S04]  /*0250*/  CS2R R12, SRZ ;  /* 0x00000000000c7805 */ /* 0x000fc8000001ff00 */
[----:B------:R-:W3:Y:S04]  /*0260*/  @!P4 LDG.E.EL.64 R4, desc[UR4][R10.64] ;  /* 0x000000040a04c981 */ /* 0x000ee8000c2e1b00 */
[----:B------:R0:W3:Y:S02]  /*0270*/  @!P4 LDG.E.EL.64 R12, desc[UR4][R2.64] ;  /* 0x00000004020cc981 */ /* 0x0000e4000c2e1b00 */
[----:B0-----:R-:W0:Y:S02]  /*0280*/  LDC.64 R2, c[0x0][0x240] ;  /* 0x00009000ff027b82 */ /* 0x001e240000000a00 */
[----:B0-----:R-:W-:-:S04]  /*0290*/  IMAD.WIDE R2, R15, 0x4, R2 ;  /* 0x000000040f027825 */ /* 0x001fc800078e0202 */
[----:B--2---:R-:W-:Y:S01]  /*02a0*/  FADD R22, R22, 1 ;  /* 0x3f80000016167421 */ /* 0x004fe20000000000 */
[----:B------:R-:W-:-:S03]  /*02b0*/  FADD R23, R23, 1 ;  /* 0x3f80000017177421 */ /* 0x000fc60000000000 */
[----:B------:R-:W0:Y:S08]  /*02c0*/  MUFU.SQRT R0, R22 ;  /* 0x0000001600007308 */ /* 0x000e300000002000 */
[----:B------:R-:W1:Y:S01]  /*02d0*/  MUFU.SQRT R6, R23 ;  /* 0x0000001700067308 */ /* 0x000e620000002000 */
[C---:B0-----:R-:W-:Y:S02]  /*02e0*/  FSETP.GT.AND P0, PT, R0.reuse, 8.50705917302346158658e+37, PT ;  /* 0x7e8000000000780b */ /* 0x041fe40003f04000 */
[----:B------:R-:W-:-:S02]  /*02f0*/  FSETP.GEU.AND P2, PT, R0, 1.175494350822287508e-38, PT ;  /* 0x008000000000780b */ /* 0x000fc40003f4e000 */
[C---:B-1----:R-:W-:Y:S02]  /*0300*/  FSETP.GT.AND P1, PT, R6.reuse, 8.50705917302346158658e+37, PT ;  /* 0x7e8000000600780b */ /* 0x042fe40003f24000 */
[----:B------:R-:W-:-:S07]  /*0310*/  FSETP.GEU.AND P3, PT, R6, 1.175494350822287508e-38, PT ;  /* 0x008000000600780b */ /* 0x000fce0003f6e000 */
[----:B------:R-:W-:-:S04]  /*0320*/  @P0 FMUL R0, R0, 0.25 ;  /* 0x3e80000000000820 */ /* 0x000fc80000400000 */
[----:B------:R-:W-:Y:S01]  /*0330*/  @!P2 FMUL R0, R0, 16777216 ;  /* 0x4b8000000000a820 */ /* 0x000fe20000400000 */
[----:B------:R-:W-:Y:S01]  /*0340*/  @P1 FMUL R6, R6, 0.25 ;  /* 0x3e80000006061820 */ /* 0x000fe20000400000 */
[----:B-----5:R-:W-:-:S03]  /*0350*/  FADD R7, R20, R18 ;  /* 0x0000001214077221 */ /* 0x020fc60000000000 */
[----:B------:R-:W-:Y:S01]  /*0360*/  @!P3 FMUL R6, R6, 16777216 ;  /* 0x4b8000000606b820 */ /* 0x000fe20000400000 */
[----:B------:R-:W-:Y:S01]  /*0370*/  FADD R19, R21, R19 ;  /* 0x0000001315137221 */ /* 0x000fe20000000000 */
[----:B------:R-:W0:Y:S01]  /*0380*/  MUFU.RCP R0, R0 ;  /* 0x0000000000007308 */ /* 0x000e220000001000 */
[----:B------:R-:W-:Y:S02]  /*0390*/  FADD R7, R7, -R14 ;  /* 0x8000000e07077221 */ /* 0x000fe40000000000 */
[----:B------:R-:W-:-:S05]  /*03a0*/  FADD R16, R19, -R16 ;  /* 0x8000001013107221 */ /* 0x000fca0000000000 */
[----:B------:R-:W1:Y:S01]  /*03b0*/  MUFU.RCP R9, R6 ;  /* 0x0000000600097308 */ /* 0x000e620000001000 */
[----:B------:R-:W-:Y:S01]  /*03c0*/  @P0 FMUL R7, R7, 0.25 ;  /* 0x3e80000007070820 */ /* 0x000fe20000400000 */
[----:B------:R-:W-:-:S03]  /*03d0*/  @P1 FMUL R16, R16, 0.25 ;  /* 0x3e80000010101820 */ /* 0x000fc60000400000 */
[----:B------:R-:W-:Y:S01]  /*03e0*/  @!P2 FMUL R7, R7, 16777216 ;  /* 0x4b8000000707a820 */ /* 0x000fe20000400000 */
[----:B------:R-:W-:-:S03]  /*03f0*/  @!P3 FMUL R16, R16, 16777216 ;  /* 0x4b8000001010b820 */ /* 0x000fc60000400000 */
[----:B0-----:R-:W-:Y:S01]  /*0400*/  FMUL R7, R0, R7 ;  /* 0x0000000700077220 */ /* 0x001fe20000400000 */
[----:B-1----:R-:W-:-:S03]  /*0410*/  FMUL R16, R9, R16 ;  /* 0x0000001009107220 */ /* 0x002fc60000400000 */
[----:B---3--:R-:W-:Y:S01]  /*0420*/  FFMA R4, R7, R12, R4 ;  /* 0x0000000c07047223 */ /* 0x008fe20000000004 */
[----:B------:R-:W-:Y:S01]  /*0430*/  FFMA R5, R16, R13, R5 ;  /* 0x0000000d10057223 */ /* 0x000fe20000000005 */
[----:B------:R-:W-:Y:S06]  /*0440*/  @P4 EXIT ;  /* 0x000000000000494d */ /* 0x000fec0003800000 */
[----:B------:R-:W-:Y:S01]  /*0450*/  STG.E.64 desc[UR4][R2.64], R4 ;  /* 0x0000000402007986 */ /* 0x000fe2000c101b04 */
[----:B------:R-:W-:Y:S05]  /*0460*/  EXIT ;  /* 0x000000000000794d */ /* 0x000fea0003800000 */
.L_x_0:
[----:B------:R-:W-:-:S00]  /*0470*/  BRA `(.L_x_0) ;  /* 0xfffffffc00fc7947 */ /* 0x000fc0000383ffff */
[----:B------:R-:W-:-:S00]  /*0480*/  NOP ;  /* 0x0000000000007918 */ /* 0x000fc00000000000 */
[----:B------:R-:W-:-:S00]  /*0490*/  NOP ;  /* 0x0000000000007918 */ /* 0x000fc00000000000 */
[----:B------:R-:W-:-:S00]  /*04a0*/  NOP ;  /* 0x0000000000007918 */ /* 0x000fc00000000000 */
[----:B------:R-:W-:-:S00]  /*04b0*/  NOP ;  /* 0x0000000000007918 */ /* 0x000fc00000000000 */
[----:B------:R-:W-:-:S00]  /*04c0*/  NOP ;  /* 0x0000000000007918 */ /* 0x000fc00000000000 */
[----:B------:R-:W-:-:S00]  /*04d0*/  NOP ;  /* 0x0000000000007918 */ /* 0x000fc00000000000 */
[----:B------:R-:W-:-:S00]  /*04e0*/  NOP ;  /* 0x0000000000007918 */ /* 0x000fc00000000000 */
[----:B------:R-:W-:-:S00]  /*04f0*/  NOP ;  /* 0x0000000000007918 */ /* 0x000fc00000000000 */
.L_x_1:


//--------------------- .nv.global.init           --------------------------
	.section	.nv.global.init,"aw",@progbits
.nv.global.init:
	.type		_$_str,@object
	.size		_$_str,(_$_str_$_2 - _$_str)
_$_str:
        /*0000*/ 	.byte	0x5f, 0x5f, 0x43, 0x55, 0x44, 0x41, 0x5f, 0x46, 0x54, 0x5a, 0x00
	.type		_$_str_$_2,@object
	.size		_$_str_$_2,(.L_1 - _$_str_$_2)
_$_str_$_2:
        /*000b*/ 	.byte	0x5f, 0x5f, 0x43, 0x55, 0x44, 0x41, 0x5f, 0x50, 0x52, 0x45, 0x43, 0x5f, 0x53, 0x51, 0x52, 0x54
        /*001b*/ 	.byte	0x00
.L_1:


//--------------------- .nv.constant0.triton_poi_fused_add_div_mean_mul_sqrt_sub_10 --------------------------
	.section	.nv.constant0.triton_poi_fused_add_div_mean_mul_sqrt_sub_10,"a",@progbits
	.sectionflags	@""
	.align	4
.nv.constant0.triton_poi_fused_add_div_mean_mul_sqrt_sub_10:
	.zero		588
